//
// Generated by NVIDIA NVVM Compiler
//
// Compiler Build ID: CL-36424714
// Cuda compilation tools, release 13.0, V13.0.88
// Based on NVVM 20.0.0
//

.version 9.0
.target sm_100
.address_size 64

	// .globl	_Z17LLAtomicAddKernelPx

.visible .entry _Z17LLAtomicAddKernelPx(
	.param .u64 .ptr .align 1 _Z17LLAtomicAddKernelPx_param_0
)
{
	.reg .pred 	%p<2>;
	.reg .b32 	%r<5>;
	.reg .b64 	%rd<9>;

	ld.param.u64 	%rd6, [_Z17LLAtomicAddKernelPx_param_0];
	cvta.to.global.u64 	%rd1, %rd6;
	mov.u32 	%r1, %ctaid.x;
	mov.u32 	%r2, %ntid.x;
	mov.u32 	%r3, %tid.x;
	mad.lo.s32 	%r4, %r1, %r2, %r3;
	cvt.s64.s32 	%rd2, %r4;
	ld.global.u64 	%rd8, [%rd1];
$L__BB0_1:
	add.s64 	%rd7, %rd8, %rd2;
	atom.relaxed.global.cas.b64 	%rd5, [%rd1], %rd8, %rd7;
	setp.ne.s64 	%p1, %rd8, %rd5;
	mov.u64 	%rd8, %rd5;
	@%p1 bra 	$L__BB0_1;
	ret;

}


// ===== COMPILED SASS (sm_100) =====

	.target	sm_100

	.elftype	@"ET_EXEC"


//--------------------- .note.nv.tkinfo           --------------------------
	.section	.note.nv.tkinfo,"",@"SHT_NOTE"
	.sectionflags	@"SHF_NOTE_NV_TKINFO"
	.tkinfo
        /*0018*/ 	.word	0x00000002
        /*0030*/ 	.string	""
        /*0030*/ 	.string	"ptxas"
        /*0030*/ 	.string	"Cuda compilation tools, release 13.0, V13.0.88"
        /*0030*/ 	.string	"Build cuda_13.0.r13.0/compiler.36424714_0"
        /*0030*/ 	.string	"-arch sm_100 -m 64 "



//--------------------- .note.nv.cuinfo           --------------------------
	.section	.note.nv.cuinfo,"",@"SHT_NOTE"
	.sectionflags	@"SHF_NOTE_NV_CUINFO"
        /*0018*/ 	.short	0x0002
        /*001a*/ 	.short	0x0064
        /*001c*/ 	.short	0x0082
	.zero		2


//--------------------- .nv.info                  --------------------------
	.section	.nv.info,"",@"SHT_CUDA_INFO"
	.align	4


	//----- nvinfo : EIATTR_REGCOUNT
	.align		4
        /*0000*/ 	.byte	0x04, 0x2f
        /*0002*/ 	.short	(.L_1 - .L_0)
	.align		4
.L_0:
        /*0004*/ 	.word	index@(_Z17LLAtomicAddKernelPx)
        /*0008*/ 	.word	0x00000010


	//----- nvinfo : EIATTR_FRAME_SIZE
	.align		4
.L_1:
        /*000c*/ 	.byte	0x04, 0x11
        /*000e*/ 	.short	(.L_3 - .L_2)
	.align		4
.L_2:
        /*0010*/ 	.word	index@(_Z17LLAtomicAddKernelPx)
        /*0014*/ 	.word	0x00000000


	//----- nvinfo : EIATTR_MIN_STACK_SIZE
	.align		4
.L_3:
        /*0018*/ 	.byte	0x04, 0x12
        /*001a*/ 	.short	(.L_5 - .L_4)
	.align		4
.L_4:
        /*001c*/ 	.word	index@(_Z17LLAtomicAddKernelPx)
        /*0020*/ 	.word	0x00000000
.L_5:


//--------------------- .nv.compat                --------------------------
	.section	.nv.compat,"",@"SHT_CUDA_COMPAT_INFO"
	.align	4
        /*0000*/ 	.byte	0x02, 0x09, 0x00, 0x00, 0x02, 0x02, 0x01, 0x00, 0x02, 0x05, 0x05, 0x00, 0x03, 0x07, 0x01, 0x01
        /*0010*/ 	.byte	0x02, 0x03, 0x00, 0x00, 0x02, 0x06, 0x01, 0x00, 0x04, 0x0b, 0x08, 0x00, 0x09, 0x00, 0x00, 0x00
        /*0020*/ 	.byte	0x00, 0x00, 0x00, 0x00


//--------------------- .nv.info._Z17LLAtomicAddKernelPx --------------------------
	.section	.nv.info._Z17LLAtomicAddKernelPx,"",@"SHT_CUDA_INFO"
	.sectionflags	@""
	.align	4


	//----- nvinfo : EIATTR_CUDA_API_VERSION
	.align		4
        /*0000*/ 	.byte	0x04, 0x37
        /*0002*/ 	.short	(.L_7 - .L_6)
.L_6:
        /*0004*/ 	.word	0x00000082


	//----- nvinfo : EIATTR_KPARAM_INFO
	.align		4
.L_7:
        /*0008*/ 	.byte	0x04, 0x17
        /*000a*/ 	.short	(.L_9 - .L_8)
.L_8:
        /*000c*/ 	.word	0x00000000
        /*0010*/ 	.short	0x0000
        /*0012*/ 	.short	0x0000
        /*0014*/ 	.byte	0x00, 0xf5, 0x21, 0x00


	//----- nvinfo : EIATTR_SPARSE_MMA_MASK
	.align		4
.L_9:
        /*0018*/ 	.byte	0x03, 0x50
        /*001a*/ 	.short	0x0000


	//----- nvinfo : EIATTR_MAXREG_COUNT
	.align		4
        /*001c*/ 	.byte	0x03, 0x1b
        /*001e*/ 	.short	0x00ff


	//----- nvinfo : EIATTR_MERCURY_ISA_VERSION
	.align		4
        /*0020*/ 	.byte	0x03, 0x5f
        /*0022*/ 	.short	0x0101


	//----- nvinfo : EIATTR_VRC_CTA_INIT_COUNT
	.align		4
        /*0024*/ 	.byte	0x02, 0x4a
	.zero		1
	.zero		1


	//----- nvinfo : EIATTR_EXIT_INSTR_OFFSETS
	.align		4
        /*0028*/ 	.byte	0x04, 0x1c
        /*002a*/ 	.short	(.L_11 - .L_10)


	//   ....[0]....
.L_10:
        /*002c*/ 	.word	0x00000130


	//----- nvinfo : EIATTR_CRS_STACK_SIZE
	.align		4
.L_11:
        /*0030*/ 	.byte	0x04, 0x1e
        /*0032*/ 	.short	(.L_13 - .L_12)
.L_12:
        /*0034*/ 	.word	0x00000000


	//----- nvinfo : EIATTR_CBANK_PARAM_SIZE
	.align		4
.L_13:
        /*0038*/ 	.byte	0x03, 0x19
        /*003a*/ 	.short	0x0008


	//----- nvinfo : EIATTR_PARAM_CBANK
	.align		4
        /*003c*/ 	.byte	0x04, 0x0a
        /*003e*/ 	.short	(.L_15 - .L_14)
	.align		4
.L_14:
        /*0040*/ 	.word	index@(.nv.constant0._Z17LLAtomicAddKernelPx)
        /*0044*/ 	.short	0x0380
        /*0046*/ 	.short	0x0008


	//----- nvinfo : EIATTR_SW_WAR
	.align		4
.L_15:
        /*0048*/ 	.byte	0x04, 0x36
        /*004a*/ 	.short	(.L_17 - .L_16)
.L_16:
        /*004c*/ 	.word	0x00000008
.L_17:


//--------------------- .nv.callgraph             --------------------------
	.section	.nv.callgraph,"",@"SHT_CUDA_CALLGRAPH"
	.align	4
	.sectionentsize	8
	.align		4
        /*0000*/ 	.word	0x00000000
	.align		4
        /*0004*/ 	.word	0xffffffff
	.align		4
        /*0008*/ 	.word	0x00000000
	.align		4
        /*000c*/ 	.word	0xfffffffe
	.align		4
        /*0010*/ 	.word	0x00000000
	.align		4
        /*0014*/ 	.word	0xfffffffd
	.align		4
        /*0018*/ 	.word	0x00000000
	.align		4
        /*001c*/ 	.word	0xfffffffc


//--------------------- .text._Z17LLAtomicAddKernelPx --------------------------
	.section	.text._Z17LLAtomicAddKernelPx,"ax",@progbits
	.align	128
        .global         _Z17LLAtomicAddKernelPx
        .type           _Z17LLAtomicAddKernelPx,@function
        .size           _Z17LLAtomicAddKernelPx,(.L_x_2 - _Z17LLAtomicAddKernelPx)
        .other          _Z17LLAtomicAddKernelPx,@"STO_CUDA_ENTRY STV_DEFAULT"
_Z17LLAtomicAddKernelPx:
.text._Z17LLAtomicAddKernelPx:
[----:B------:R-:W-:Y:S08]  /*0000*/  LDC R1, c[0x0][0x37c] ;  /* 0x0000df00ff017b82 */ /* 0x000ff00000000800 */
[----:B------:R-:W0:Y:S01]  /*0010*/  LDC.64 R2, c[0x0][0x380] ;  /* 0x0000e000ff027b82 */ /* 0x000e220000000a00 */
[----:B------:R-:W0:Y:S01]  /*0020*/  LDCU.64 UR4, c[0x0][0x358] ;  /* 0x00006b00ff0477ac */ /* 0x000e220008000a00 */
[----:B------:R-:W1:Y:S06]  /*0030*/  S2R R0, SR_TID.X ;  /* 0x0000000000007919 */ /* 0x000e6c0000002100 */
[----:B------:R-:W1:Y:S01]  /*0040*/  LDC R13, c[0x0][0x360] ;  /* 0x0000d800ff0d7b82 */ /* 0x000e620000000800 */
[----:B0-----:R0:W5:Y:S07]  /*0050*/  LDG.E.64 R4, desc[UR4][R2.64] ;  /* 0x0000000402047981 */ /* 0x00116e000c1e1b00 */
[----:B------:R-:W1:Y:S02]  /*0060*/  S2UR UR4, SR_CTAID.X ;  /* 0x00000000000479c3 */ /* 0x000e640000002500 */
[----:B01----:R-:W-:-:S07]  /*0070*/  IMAD R13, R13, UR4, R0 ;  /* 0x000000040d0d7c24 */ /* 0x003fce000f8e0200 */
.L_x_0:
[C---:B-----5:R-:W-:Y:S01]  /*0080*/  IADD3 R10, P0, PT, R13.reuse, R4, RZ ;  /* 0x000000040d0a7210 */ /* 0x060fe20007f1e0ff */
[----:B------:R-:W-:Y:S01]  /*0090*/  IMAD.MOV.U32 R8, RZ, RZ, R4 ;  /* 0x000000ffff087224 */ /* 0x000fe200078e0004 */
[----:B------:R-:W-:Y:S05]  /*00a0*/  YIELD ;  /* 0x0000000000007946 */ /* 0x000fea0003800000 */
[----:B------:R-:W-:Y:S01]  /*00b0*/  LEA.HI.X.SX32 R11, R13, R5, 0x1, P0 ;  /* 0x000000050d0b7211 */ /* 0x000fe200000f0eff */
[----:B------:R-:W-:-:S05]  /*00c0*/  IMAD.MOV.U32 R9, RZ, RZ, R5 ;  /* 0x000000ffff097224 */ /* 0x000fca00078e0005 */
[----:B------:R-:W2:Y:S02]  /*00d0*/  ATOMG.E.CAS.64.STRONG.GPU PT, R6, [R2], R8, R10 ;  /* 0x00000008020673a9 */ /* 0x000ea400001ee50a */
[-C--:B--2---:R-:W-:Y:S02]  /*00e0*/  ISETP.NE.U32.AND P0, PT, R4, R6.reuse, PT ;  /* 0x000000060400720c */ /* 0x084fe40003f05070 */
[----:B------:R-:W-:Y:S02]  /*00f0*/  MOV R4, R6 ;  /* 0x0000000600047202 */ /* 0x000fe40000000f00 */
[----:B------:R-:W-:Y:S01]  /*0100*/  ISETP.NE.AND.EX P0, PT, R5, R7, PT, P0 ;  /* 0x000000070500720c */ /* 0x000fe20003f05300 */
[----:B------:R-:W-:-:S12]  /*0110*/  IMAD.MOV.U32 R5, RZ, RZ, R7 ;  /* 0x000000ffff057224 */ /* 0x000fd800078e0007 */
[----:B------:R-:W-:Y:S05]  /*0120*/  @P0 BRA `(.L_x_0) ;  /* 0xfffffffc00d40947 */ /* 0x000fea000383ffff */
[----:B------:R-:W-:Y:S05]  /*0130*/  EXIT ;  /* 0x000000000000794d */ /* 0x000fea0003800000 */
.L_x_1:
[----:B------:R-:W-:-:S00]  /*0140*/  BRA `(.L_x_1) ;  /* 0xfffffffc00fc7947 */ /* 0x000fc0000383ffff */
[----:B------:R-:W-:-:S00]  /*0150*/  NOP ;  /* 0x0000000000007918 */ /* 0x000fc00000000000 */
        /* <DEDUP_REMOVED lines=10> */
.L_x_2:


//--------------------- .nv.shared.reserved.0     --------------------------
	.section	.nv.shared.reserved.0,"aw",@nobits
	.weak		__nv_reservedSMEM_offset_0_alias
	.size		__nv_reservedSMEM_offset_0_alias, 0, 64
	.other		__nv_reservedSMEM_offset_0_alias,@"STO_CUDA_RESERVED_SHARED STV_DEFAULT"
__nv_reservedSMEM_offset_0_alias:
	.zero		0
	.zero		64


//--------------------- .nv.constant0._Z17LLAtomicAddKernelPx --------------------------
	.section	.nv.constant0._Z17LLAtomicAddKernelPx,"a",@progbits
	.sectionflags	@""
	.align	4
.nv.constant0._Z17LLAtomicAddKernelPx:
	.zero		904


//--------------------- SYMBOLS --------------------------

	.type		.nv.reservedSmem.offset0,@object
	.size		.nv.reservedSmem.offset0,0x4
